	.headerflags	@"EF_CUDA_TEXMODE_UNIFIED EF_CUDA_64BIT_ADDRESS EF_CUDA_ACCELERATORS EF_CUDA_SM90 EF_CUDA_VIRTUAL_SM(EF_CUDA_SM90)"
	.elftype	@"ET_EXEC"


//--------------------- .nv.info                  --------------------------
	.section	.nv.info,"",@"SHT_CUDA_INFO"
	.align	4


	//----- nvinfo : EIATTR_REGCOUNT
	.align		4
        /*0000*/ 	.byte	0x04, 0x2f
        /*0002*/ 	.short	(.L_1 - .L_0)
	.align		4
.L_0:
        /*0004*/ 	.word	index@(triton_poi_fused_cat_121)
        /*0008*/ 	.word	0x00000012


	//----- nvinfo : EIATTR_MIN_STACK_SIZE
	.align		4
.L_1:
        /*000c*/ 	.byte	0x04, 0x12
        /*000e*/ 	.short	(.L_3 - .L_2)
	.align		4
.L_2:
        /*0010*/ 	.word	index@(triton_poi_fused_cat_121)
        /*0014*/ 	.word	0x00000000


	//----- nvinfo : EIATTR_FRAME_SIZE
	.align		4
.L_3:
        /*0018*/ 	.byte	0x04, 0x11
        /*001a*/ 	.short	(.L_5 - .L_4)
	.align		4
.L_4:
        /*001c*/ 	.word	index@(triton_poi_fused_cat_121)
        /*0020*/ 	.word	0x00000000


	//----- nvinfo : EIATTR_MIN_STACK_SIZE
	.align		4
.L_5:
        /*0024*/ 	.byte	0x04, 0x12
        /*0026*/ 	.short	(.L_7 - .L_6)
	.align		4
.L_6:
        /*0028*/ 	.word	index@(triton_poi_fused_cat_121)
        /*002c*/ 	.word	0x00000000
.L_7:


//--------------------- .nv.info.triton_poi_fused_cat_121 --------------------------
	.section	.nv.info.triton_poi_fused_cat_121,"",@"SHT_CUDA_INFO"
	.sectionflags	@""
	.align	4


	//----- nvinfo : EIATTR_CUDA_API_VERSION
	.align		4
        /*0000*/ 	.byte	0x04, 0x37
        /*0002*/ 	.short	(.L_9 - .L_8)
.L_8:
        /*0004*/ 	.word	0x0000007c


	//----- nvinfo : EIATTR_KPARAM_INFO
	.align		4
.L_9:
        /*0008*/ 	.byte	0x04, 0x17
        /*000a*/ 	.short	(.L_11 - .L_10)
.L_10:
        /*000c*/ 	.word	0x00000000
        /*0010*/ 	.short	0x0004
        /*0012*/ 	.short	0x0020
        /*0014*/ 	.byte	0x00, 0xf0, 0x11, 0x00


	//----- nvinfo : EIATTR_KPARAM_INFO
	.align		4
.L_11:
        /*0018*/ 	.byte	0x04, 0x17
        /*001a*/ 	.short	(.L_13 - .L_12)
.L_12:
        /*001c*/ 	.word	0x00000000
        /*0020*/ 	.short	0x0003
        /*0022*/ 	.short	0x0018
        /*0024*/ 	.byte	0x00, 0xf4, 0x21, 0x00


	//----- nvinfo : EIATTR_KPARAM_INFO
	.align		4
.L_13:
        /*0028*/ 	.byte	0x04, 0x17
        /*002a*/ 	.short	(.L_15 - .L_14)
.L_14:
        /*002c*/ 	.word	0x00000000
        /*0030*/ 	.short	0x0002
        /*0032*/ 	.short	0x0010
        /*0034*/ 	.byte	0x00, 0xf4, 0x21, 0x00


	//----- nvinfo : EIATTR_KPARAM_INFO
	.align		4
.L_15:
        /*0038*/ 	.byte	0x04, 0x17
        /*003a*/ 	.short	(.L_17 - .L_16)
.L_16:
        /*003c*/ 	.word	0x00000000
        /*0040*/ 	.short	0x0001
        /*0042*/ 	.short	0x0008
        /*0044*/ 	.byte	0x00, 0xf4, 0x21, 0x00


	//----- nvinfo : EIATTR_KPARAM_INFO
	.align		4
.L_17:
        /*0048*/ 	.byte	0x04, 0x17
        /*004a*/ 	.short	(.L_19 - .L_18)
.L_18:
        /*004c*/ 	.word	0x00000000
        /*0050*/ 	.short	0x0000
        /*0052*/ 	.short	0x0000
        /*0054*/ 	.byte	0x00, 0xf4, 0x21, 0x00


	//----- nvinfo : EIATTR_SPARSE_MMA_MASK
	.align		4
.L_19:
        /*0058*/ 	.byte	0x03, 0x50
        /*005a*/ 	.short	0x0000


	//----- nvinfo : EIATTR_MAXREG_COUNT
	.align		4
        /*005c*/ 	.byte	0x03, 0x1b
        /*005e*/ 	.short	0x00ff


	//----- nvinfo : EIATTR_EXIT_INSTR_OFFSETS
	.align		4
        /*0060*/ 	.byte	0x04, 0x1c
        /*0062*/ 	.short	(.L_21 - .L_20)


	//   ....[0]....
.L_20:
        /*0064*/ 	.word	0x000001b0


	//   ....[1]....
        /*0068*/ 	.word	0x000001d0


	//----- nvinfo : EIATTR_REQNTID
	.align		4
.L_21:
        /*006c*/ 	.byte	0x04, 0x10
        /*006e*/ 	.short	(.L_23 - .L_22)
.L_22:
        /*0070*/ 	.word	0x00000080
        /*0074*/ 	.word	0x00000001
        /*0078*/ 	.word	0x00000001


	//----- nvinfo : EIATTR_CBANK_PARAM_SIZE
	.align		4
.L_23:
        /*007c*/ 	.byte	0x03, 0x19
        /*007e*/ 	.short	0x0024


	//----- nvinfo : EIATTR_PARAM_CBANK
	.align		4
        /*0080*/ 	.byte	0x04, 0x0a
        /*0082*/ 	.short	(.L_25 - .L_24)
	.align		4
.L_24:
        /*0084*/ 	.word	index@(.nv.constant0.triton_poi_fused_cat_121)
        /*0088*/ 	.short	0x0210
        /*008a*/ 	.short	0x0024


	//----- nvinfo : EIATTR_SW_WAR
	.align		4
.L_25:
        /*008c*/ 	.byte	0x04, 0x36
        /*008e*/ 	.short	(.L_27 - .L_26)
.L_26:
        /*0090*/ 	.word	0x00000008
.L_27:


//--------------------- .nv.callgraph             --------------------------
	.section	.nv.callgraph,"",@"SHT_CUDA_CALLGRAPH"
	.align	4
	.sectionentsize	8
	.align		4
        /*0000*/ 	.word	0x00000000
	.align		4
        /*0004*/ 	.word	0xffffffff
	.align		4
        /*0008*/ 	.word	0x00000000
	.align		4
        /*000c*/ 	.word	0xfffffffe
	.align		4
        /*0010*/ 	.word	0x00000000
	.align		4
        /*0014*/ 	.word	0xfffffffd
	.align		4
        /*0018*/ 	.word	0x00000000
	.align		4
        /*001c*/ 	.word	0xfffffffc


//--------------------- .text.triton_poi_fused_cat_121 --------------------------
	.section	.text.triton_poi_fused_cat_121,"ax",@progbits
	.align	128
        .global         triton_poi_fused_cat_121
        .type           triton_poi_fused_cat_121,@function
        .size           triton_poi_fused_cat_121,(.L_x_1 - triton_poi_fused_cat_121)
        .other          triton_poi_fused_cat_121,@"STO_CUDA_ENTRY STV_DEFAULT"
triton_poi_fused_cat_121:
.text.triton_poi_fused_cat_121:
[----:B------:R-:W0:Y:S01]  /*0000*/  LDC R1, c[0x0][0x28] ;  /* 0x00000a00ff017b82 */ /* 0x000e220000000800 */
[----:B------:R-:W1:Y:S07]  /*0010*/  S2R R0, SR_TID.X ;  /* 0x0000000000007919 */ /* 0x000e6e0000002100 */
[----:B------:R-:W2:Y:S01]  /*0020*/  LDC.64 R2, c[0x0][0x210] ;  /* 0x00008400ff027b82 */ /* 0x000ea20000000a00 */
[----:B------:R-:W-:Y:S01]  /*0030*/  HFMA2.MMA R13, -RZ, RZ, 0, 0 ;  /* 0x00000000ff0d7435 */ /* 0x000fe200000001ff */
[----:B------:R-:W-:Y:S01]  /*0040*/  ULDC.64 UR4, c[0x0][0x208] ;  /* 0x0000820000047ab9 */ /* 0x000fe20000000a00 */
[----:B------:R-:W3:Y:S05]  /*0050*/  S2R R11, SR_CTAID.X ;  /* 0x00000000000b7919 */ /* 0x000eea0000002500 */
[----:B------:R-:W4:Y:S08]  /*0060*/  LDC.64 R4, c[0x0][0x218] ;  /* 0x00008600ff047b82 */ /* 0x000f300000000a00 */
[----:B------:R-:W5:Y:S08]  /*0070*/  LDC.64 R6, c[0x0][0x220] ;  /* 0x00008800ff067b82 */ /* 0x000f700000000a00 */
[----:B------:R-:W4:Y:S01]  /*0080*/  LDC.64 R8, c[0x0][0x228] ;  /* 0x00008a00ff087b82 */ /* 0x000f220000000a00 */
[----:B-1----:R-:W-:-:S05]  /*0090*/  LOP3.LUT R0, R0, 0x7f, RZ, 0xc0, !PT ;  /* 0x0000007f00007812 */ /* 0x002fca00078ec0ff */
[----:B---3--:R-:W-:-:S04]  /*00a0*/  IMAD R11, R11, 0x80, R0 ;  /* 0x000000800b0b7824 */ /* 0x008fc800078e0200 */
[C---:B--2---:R-:W-:Y:S01]  /*00b0*/  IMAD.WIDE R2, R11.reuse, 0x4, R2 ;  /* 0x000000040b027825 */ /* 0x044fe200078e0202 */
[----:B------:R-:W-:-:S13]  /*00c0*/  ISETP.GE.AND P0, PT, R11, 0x200, PT ;  /* 0x000002000b00780c */ /* 0x000fda0003f06270 */
[----:B------:R4:W2:Y:S01]  /*00d0*/  @!P0 LDG.E R13, desc[UR4][R2.64] ;  /* 0x00000004020d8981 */ /* 0x0008a2000c1e1900 */
[----:B------:R-:W-:-:S04]  /*00e0*/  SHF.R.S32.HI R0, RZ, 0x1f, R11 ;  /* 0x0000001fff007819 */ /* 0x000fc8000001140b */
[----:B------:R-:W-:-:S04]  /*00f0*/  LEA.HI R0, R0, R11, RZ, 0x7 ;  /* 0x0000000b00007211 */ /* 0x000fc800078f38ff */
[----:B------:R-:W-:Y:S02]  /*0100*/  LOP3.LUT R10, R0, 0xffffff80, RZ, 0xc0, !PT ;  /* 0xffffff80000a7812 */ /* 0x000fe400078ec0ff */
[----:B------:R-:W-:-:S03]  /*0110*/  SHF.R.S32.HI R0, RZ, 0x7, R0 ;  /* 0x00000007ff007819 */ /* 0x000fc60000011400 */
[----:B------:R-:W-:-:S04]  /*0120*/  IMAD.IADD R11, R11, 0x1, -R10 ;  /* 0x000000010b0b7824 */ /* 0x000fc800078e0a0a */
[----:B------:R-:W-:-:S04]  /*0130*/  IMAD R11, R0, 0x1400, R11 ;  /* 0x00001400000b7824 */ /* 0x000fc800078e020b */
[----:B----4-:R-:W-:Y:S01]  /*0140*/  IMAD.WIDE R2, R11, 0x4, R4 ;  /* 0x000000040b027825 */ /* 0x010fe200078e0204 */
[----:B------:R-:W-:-:S05]  /*0150*/  IADD3 R15, R10, R11, RZ ;  /* 0x0000000b0a0f7210 */ /* 0x000fca0007ffe0ff */
[----:B-----5:R-:W-:-:S04]  /*0160*/  IMAD.WIDE R4, R15, 0x4, R6 ;  /* 0x000000040f047825 */ /* 0x020fc800078e0206 */
[----:B------:R-:W-:-:S04]  /*0170*/  IMAD.IADD R7, R10, 0x1, R15 ;  /* 0x000000010a077824 */ /* 0x000fc800078e020f */
[----:B0-----:R-:W-:Y:S01]  /*0180*/  IMAD.WIDE R6, R7, 0x4, R8 ;  /* 0x0000000407067825 */ /* 0x001fe200078e0208 */
[----:B--2---:R0:W-:Y:S04]  /*0190*/  @!P0 STG.E desc[UR4][R2.64], R13 ;  /* 0x0000000d02008986 */ /* 0x0041e8000c101904 */
[----:B------:R0:W-:Y:S02]  /*01a0*/  @!P0 STG.E desc[UR4][R4.64], R13 ;  /* 0x0000000d04008986 */ /* 0x0001e4000c101904 */
[----:B0-----:R-:W-:Y:S05]  /*01b0*/  @P0 EXIT ;  /* 0x000000000000094d */ /* 0x001fea0003800000 */
[----:B------:R-:W-:Y:S01]  /*01c0*/  STG.E desc[UR4][R6.64], R13 ;  /* 0x0000000d06007986 */ /* 0x000fe2000c101904 */
[----:B------:R-:W-:Y:S05]  /*01d0*/  EXIT ;  /* 0x000000000000794d */ /* 0x000fea0003800000 */
.L_x_0:
[----:B------:R-:W-:-:S00]  /*01e0*/  BRA `(.L_x_0) ;  /* 0xfffffffc00fc7947 */ /* 0x000fc0000383ffff */
[----:B------:R-:W-:-:S00]  /*01f0*/  NOP ;  /* 0x0000000000007918 */ /* 0x000fc00000000000 */
        /* <DEDUP_REMOVED lines=8> */
.L_x_1:


//--------------------- .nv.constant0.triton_poi_fused_cat_121 --------------------------
	.section	.nv.constant0.triton_poi_fused_cat_121,"a",@progbits
	.sectionflags	@""
	.align	4
.nv.constant0.triton_poi_fused_cat_121:
	.zero		564
